//
// Generated by NVIDIA NVVM Compiler
//
// Compiler Build ID: CL-36424714
// Cuda compilation tools, release 13.0, V13.0.88
// Based on NVVM 20.0.0
//

.version 9.0
.target sm_100
.address_size 64

	// .globl	_Z20matrixMultiplicationPiPKiS1_iii

.visible .entry _Z20matrixMultiplicationPiPKiS1_iii(
	.param .u64 .ptr .align 1 _Z20matrixMultiplicationPiPKiS1_iii_param_0,
	.param .u64 .ptr .align 1 _Z20matrixMultiplicationPiPKiS1_iii_param_1,
	.param .u64 .ptr .align 1 _Z20matrixMultiplicationPiPKiS1_iii_param_2,
	.param .u32 _Z20matrixMultiplicationPiPKiS1_iii_param_3,
	.param .u32 _Z20matrixMultiplicationPiPKiS1_iii_param_4,
	.param .u32 _Z20matrixMultiplicationPiPKiS1_iii_param_5
)
{
	.reg .pred 	%p<13>;
	.reg .b32 	%r<107>;
	.reg .b64 	%rd<53>;

	ld.param.u64 	%rd6, [_Z20matrixMultiplicationPiPKiS1_iii_param_0];
	ld.param.u64 	%rd7, [_Z20matrixMultiplicationPiPKiS1_iii_param_1];
	ld.param.u64 	%rd8, [_Z20matrixMultiplicationPiPKiS1_iii_param_2];
	ld.param.u32 	%r32, [_Z20matrixMultiplicationPiPKiS1_iii_param_3];
	ld.param.u32 	%r30, [_Z20matrixMultiplicationPiPKiS1_iii_param_4];
	ld.param.u32 	%r31, [_Z20matrixMultiplicationPiPKiS1_iii_param_5];
	cvta.to.global.u64 	%rd1, %rd8;
	cvta.to.global.u64 	%rd2, %rd7;
	mov.u32 	%r33, %ctaid.x;
	mov.u32 	%r34, %ntid.x;
	mov.u32 	%r35, %tid.x;
	mad.lo.s32 	%r1, %r33, %r34, %r35;
	mov.u32 	%r36, %ctaid.y;
	mov.u32 	%r37, %ntid.y;
	mov.u32 	%r38, %tid.y;
	mad.lo.s32 	%r2, %r36, %r37, %r38;
	setp.ge.s32 	%p1, %r2, %r32;
	setp.ge.s32 	%p2, %r1, %r31;
	or.pred  	%p3, %p1, %p2;
	@%p3 bra 	$L__BB0_14;
	setp.lt.s32 	%p4, %r30, 1;
	mov.b32 	%r106, 0;
	@%p4 bra 	$L__BB0_13;
	mul.lo.s32 	%r3, %r30, %r2;
	and.b32  	%r4, %r30, 7;
	setp.lt.u32 	%p5, %r30, 8;
	mov.b32 	%r101, 0;
	mov.u32 	%r106, %r101;
	@%p5 bra 	$L__BB0_5;
	and.b32  	%r101, %r30, 2147483640;
	neg.s32 	%r95, %r101;
	shl.b32 	%r7, %r31, 3;
	mul.wide.u32 	%rd9, %r3, 4;
	add.s64 	%rd10, %rd9, %rd2;
	add.s64 	%rd52, %rd10, 16;
	mov.b32 	%r106, 0;
	mul.wide.s32 	%rd13, %r31, 4;
	mov.u32 	%r94, %r1;
$L__BB0_4:
	.pragma "nounroll";
	ld.global.u32 	%r43, [%rd52+-16];
	mul.wide.s32 	%rd11, %r94, 4;
	add.s64 	%rd12, %rd1, %rd11;
	ld.global.u32 	%r44, [%rd12];
	mad.lo.s32 	%r45, %r44, %r43, %r106;
	ld.global.u32 	%r46, [%rd52+-12];
	add.s64 	%rd14, %rd12, %rd13;
	ld.global.u32 	%r47, [%rd14];
	mad.lo.s32 	%r48, %r47, %r46, %r45;
	ld.global.u32 	%r49, [%rd52+-8];
	add.s64 	%rd15, %rd14, %rd13;
	ld.global.u32 	%r50, [%rd15];
	mad.lo.s32 	%r51, %r50, %r49, %r48;
	ld.global.u32 	%r52, [%rd52+-4];
	add.s64 	%rd16, %rd15, %rd13;
	ld.global.u32 	%r53, [%rd16];
	mad.lo.s32 	%r54, %r53, %r52, %r51;
	ld.global.u32 	%r55, [%rd52];
	add.s64 	%rd17, %rd16, %rd13;
	ld.global.u32 	%r56, [%rd17];
	mad.lo.s32 	%r57, %r56, %r55, %r54;
	ld.global.u32 	%r58, [%rd52+4];
	add.s64 	%rd18, %rd17, %rd13;
	ld.global.u32 	%r59, [%rd18];
	mad.lo.s32 	%r60, %r59, %r58, %r57;
	ld.global.u32 	%r61, [%rd52+8];
	add.s64 	%rd19, %rd18, %rd13;
	ld.global.u32 	%r62, [%rd19];
	mad.lo.s32 	%r63, %r62, %r61, %r60;
	ld.global.u32 	%r64, [%rd52+12];
	add.s64 	%rd20, %rd19, %rd13;
	ld.global.u32 	%r65, [%rd20];
	mad.lo.s32 	%r106, %r65, %r64, %r63;
	add.s32 	%r95, %r95, 8;
	add.s32 	%r94, %r94, %r7;
	add.s64 	%rd52, %rd52, 32;
	setp.ne.s32 	%p6, %r95, 0;
	@%p6 bra 	$L__BB0_4;
$L__BB0_5:
	setp.eq.s32 	%p7, %r4, 0;
	@%p7 bra 	$L__BB0_13;
	and.b32  	%r17, %r30, 3;
	setp.lt.u32 	%p8, %r4, 4;
	@%p8 bra 	$L__BB0_8;
	add.s32 	%r67, %r101, %r3;
	mul.wide.u32 	%rd21, %r67, 4;
	add.s64 	%rd22, %rd2, %rd21;
	ld.global.u32 	%r68, [%rd22];
	mad.lo.s32 	%r69, %r101, %r31, %r1;
	mul.wide.s32 	%rd23, %r69, 4;
	add.s64 	%rd24, %rd1, %rd23;
	ld.global.u32 	%r70, [%rd24];
	mad.lo.s32 	%r71, %r70, %r68, %r106;
	cvt.u64.u32 	%rd25, %r3;
	cvt.u64.u32 	%rd26, %r101;
	add.s64 	%rd27, %rd26, %rd25;
	shl.b64 	%rd28, %rd27, 2;
	add.s64 	%rd29, %rd2, %rd28;
	ld.global.u32 	%r72, [%rd29+4];
	mul.wide.s32 	%rd30, %r31, 4;
	add.s64 	%rd31, %rd24, %rd30;
	ld.global.u32 	%r73, [%rd31];
	mad.lo.s32 	%r74, %r73, %r72, %r71;
	ld.global.u32 	%r75, [%rd29+8];
	add.s64 	%rd32, %rd31, %rd30;
	ld.global.u32 	%r76, [%rd32];
	mad.lo.s32 	%r77, %r76, %r75, %r74;
	ld.global.u32 	%r78, [%rd29+12];
	add.s64 	%rd33, %rd32, %rd30;
	ld.global.u32 	%r79, [%rd33];
	mad.lo.s32 	%r106, %r79, %r78, %r77;
	add.s32 	%r101, %r101, 4;
$L__BB0_8:
	setp.eq.s32 	%p9, %r17, 0;
	@%p9 bra 	$L__BB0_13;
	setp.eq.s32 	%p10, %r17, 1;
	@%p10 bra 	$L__BB0_11;
	add.s32 	%r81, %r101, %r3;
	mul.wide.u32 	%rd34, %r81, 4;
	add.s64 	%rd35, %rd2, %rd34;
	ld.global.u32 	%r82, [%rd35];
	mad.lo.s32 	%r83, %r101, %r31, %r1;
	mul.wide.s32 	%rd36, %r83, 4;
	add.s64 	%rd37, %rd1, %rd36;
	ld.global.u32 	%r84, [%rd37];
	mad.lo.s32 	%r85, %r84, %r82, %r106;
	cvt.u64.u32 	%rd38, %r3;
	cvt.u64.u32 	%rd39, %r101;
	add.s64 	%rd40, %rd39, %rd38;
	shl.b64 	%rd41, %rd40, 2;
	add.s64 	%rd42, %rd2, %rd41;
	ld.global.u32 	%r86, [%rd42+4];
	mul.wide.s32 	%rd43, %r31, 4;
	add.s64 	%rd44, %rd37, %rd43;
	ld.global.u32 	%r87, [%rd44];
	mad.lo.s32 	%r106, %r87, %r86, %r85;
	add.s32 	%r101, %r101, 2;
$L__BB0_11:
	and.b32  	%r88, %r30, 1;
	setp.eq.b32 	%p11, %r88, 1;
	not.pred 	%p12, %p11;
	@%p12 bra 	$L__BB0_13;
	add.s32 	%r89, %r101, %r3;
	mul.wide.u32 	%rd45, %r89, 4;
	add.s64 	%rd46, %rd2, %rd45;
	ld.global.u32 	%r90, [%rd46];
	mad.lo.s32 	%r91, %r101, %r31, %r1;
	mul.wide.s32 	%rd47, %r91, 4;
	add.s64 	%rd48, %rd1, %rd47;
	ld.global.u32 	%r92, [%rd48];
	mad.lo.s32 	%r106, %r92, %r90, %r106;
$L__BB0_13:
	mad.lo.s32 	%r93, %r31, %r2, %r1;
	cvta.to.global.u64 	%rd49, %rd6;
	mul.wide.s32 	%rd50, %r93, 4;
	add.s64 	%rd51, %rd49, %rd50;
	st.global.u32 	[%rd51], %r106;
$L__BB0_14:
	ret;

}


// ===== COMPILED SASS (sm_100) =====

	.target	sm_100

	.elftype	@"ET_EXEC"


//--------------------- .note.nv.tkinfo           --------------------------
	.section	.note.nv.tkinfo,"",@"SHT_NOTE"
	.sectionflags	@"SHF_NOTE_NV_TKINFO"
	.tkinfo
        /*0018*/ 	.word	0x00000002
        /*0030*/ 	.string	""
        /*0030*/ 	.string	"ptxas"
        /*0030*/ 	.string	"Cuda compilation tools, release 13.0, V13.0.88"
        /*0030*/ 	.string	"Build cuda_13.0.r13.0/compiler.36424714_0"
        /*0030*/ 	.string	"-arch sm_100 -m 64 "



//--------------------- .note.nv.cuinfo           --------------------------
	.section	.note.nv.cuinfo,"",@"SHT_NOTE"
	.sectionflags	@"SHF_NOTE_NV_CUINFO"
        /*0018*/ 	.short	0x0002
        /*001a*/ 	.short	0x0064
        /*001c*/ 	.short	0x0082
	.zero		2


//--------------------- .nv.info                  --------------------------
	.section	.nv.info,"",@"SHT_CUDA_INFO"
	.align	4


	//----- nvinfo : EIATTR_REGCOUNT
	.align		4
        /*0000*/ 	.byte	0x04, 0x2f
        /*0002*/ 	.short	(.L_1 - .L_0)
	.align		4
.L_0:
        /*0004*/ 	.word	index@(_Z20matrixMultiplicationPiPKiS1_iii)
        /*0008*/ 	.word	0x00000020


	//----- nvinfo : EIATTR_FRAME_SIZE
	.align		4
.L_1:
        /*000c*/ 	.byte	0x04, 0x11
        /*000e*/ 	.short	(.L_3 - .L_2)
	.align		4
.L_2:
        /*0010*/ 	.word	index@(_Z20matrixMultiplicationPiPKiS1_iii)
        /*0014*/ 	.word	0x00000000


	//----- nvinfo : EIATTR_MIN_STACK_SIZE
	.align		4
.L_3:
        /*0018*/ 	.byte	0x04, 0x12
        /*001a*/ 	.short	(.L_5 - .L_4)
	.align		4
.L_4:
        /*001c*/ 	.word	index@(_Z20matrixMultiplicationPiPKiS1_iii)
        /*0020*/ 	.word	0x00000000
.L_5:


//--------------------- .nv.compat                --------------------------
	.section	.nv.compat,"",@"SHT_CUDA_COMPAT_INFO"
	.align	4
        /*0000*/ 	.byte	0x02, 0x09, 0x00, 0x00, 0x02, 0x02, 0x01, 0x00, 0x02, 0x05, 0x05, 0x00, 0x03, 0x07, 0x01, 0x01
        /*0010*/ 	.byte	0x02, 0x03, 0x00, 0x00, 0x02, 0x06, 0x01, 0x00, 0x04, 0x0b, 0x08, 0x00, 0x09, 0x00, 0x00, 0x00
        /*0020*/ 	.byte	0x00, 0x00, 0x00, 0x00


//--------------------- .nv.info._Z20matrixMultiplicationPiPKiS1_iii --------------------------
	.section	.nv.info._Z20matrixMultiplicationPiPKiS1_iii,"",@"SHT_CUDA_INFO"
	.sectionflags	@""
	.align	4


	//----- nvinfo : EIATTR_CUDA_API_VERSION
	.align		4
        /*0000*/ 	.byte	0x04, 0x37
        /*0002*/ 	.short	(.L_7 - .L_6)
.L_6:
        /*0004*/ 	.word	0x00000082


	//----- nvinfo : EIATTR_KPARAM_INFO
	.align		4
.L_7:
        /*0008*/ 	.byte	0x04, 0x17
        /*000a*/ 	.short	(.L_9 - .L_8)
.L_8:
        /*000c*/ 	.word	0x00000000
        /*0010*/ 	.short	0x0005
        /*0012*/ 	.short	0x0020
        /*0014*/ 	.byte	0x00, 0xf0, 0x11, 0x00


	//----- nvinfo : EIATTR_KPARAM_INFO
	.align		4
.L_9:
        /*0018*/ 	.byte	0x04, 0x17
        /*001a*/ 	.short	(.L_11 - .L_10)
.L_10:
        /*001c*/ 	.word	0x00000000
        /*0020*/ 	.short	0x0004
        /*0022*/ 	.short	0x001c
        /*0024*/ 	.byte	0x00, 0xf0, 0x11, 0x00


	//----- nvinfo : EIATTR_KPARAM_INFO
	.align		4
.L_11:
        /*0028*/ 	.byte	0x04, 0x17
        /*002a*/ 	.short	(.L_13 - .L_12)
.L_12:
        /*002c*/ 	.word	0x00000000
        /*0030*/ 	.short	0x0003
        /*0032*/ 	.short	0x0018
        /*0034*/ 	.byte	0x00, 0xf0, 0x11, 0x00


	//----- nvinfo : EIATTR_KPARAM_INFO
	.align		4
.L_13:
        /*0038*/ 	.byte	0x04, 0x17
        /*003a*/ 	.short	(.L_15 - .L_14)
.L_14:
        /*003c*/ 	.word	0x00000000
        /*0040*/ 	.short	0x0002
        /*0042*/ 	.short	0x0010
        /*0044*/ 	.byte	0x00, 0xf5, 0x21, 0x00


	//----- nvinfo : EIATTR_KPARAM_INFO
	.align		4
.L_15:
        /*0048*/ 	.byte	0x04, 0x17
        /*004a*/ 	.short	(.L_17 - .L_16)
.L_16:
        /*004c*/ 	.word	0x00000000
        /*0050*/ 	.short	0x0001
        /*0052*/ 	.short	0x0008
        /*0054*/ 	.byte	0x00, 0xf5, 0x21, 0x00


	//----- nvinfo : EIATTR_KPARAM_INFO
	.align		4
.L_17:
        /*0058*/ 	.byte	0x04, 0x17
        /*005a*/ 	.short	(.L_19 - .L_18)
.L_18:
        /*005c*/ 	.word	0x00000000
        /*0060*/ 	.short	0x0000
        /*0062*/ 	.short	0x0000
        /*0064*/ 	.byte	0x00, 0xf5, 0x21, 0x00


	//----- nvinfo : EIATTR_SPARSE_MMA_MASK
	.align		4
.L_19:
        /*0068*/ 	.byte	0x03, 0x50
        /*006a*/ 	.short	0x0000


	//----- nvinfo : EIATTR_MAXREG_COUNT
	.align		4
        /*006c*/ 	.byte	0x03, 0x1b
        /*006e*/ 	.short	0x00ff


	//----- nvinfo : EIATTR_MERCURY_ISA_VERSION
	.align		4
        /*0070*/ 	.byte	0x03, 0x5f
        /*0072*/ 	.short	0x0101


	//----- nvinfo : EIATTR_VRC_CTA_INIT_COUNT
	.align		4
        /*0074*/ 	.byte	0x02, 0x4a
	.zero		1
	.zero		1


	//----- nvinfo : EIATTR_EXIT_INSTR_OFFSETS
	.align		4
        /*0078*/ 	.byte	0x04, 0x1c
        /*007a*/ 	.short	(.L_21 - .L_20)


	//   ....[0]....
.L_20:
        /*007c*/ 	.word	0x000000d0


	//   ....[1]....
        /*0080*/ 	.word	0x000008e0


	//----- nvinfo : EIATTR_CBANK_PARAM_SIZE
	.align		4
.L_21:
        /*0084*/ 	.byte	0x03, 0x19
        /*0086*/ 	.short	0x0024


	//----- nvinfo : EIATTR_PARAM_CBANK
	.align		4
        /*0088*/ 	.byte	0x04, 0x0a
        /*008a*/ 	.short	(.L_23 - .L_22)
	.align		4
.L_22:
        /*008c*/ 	.word	index@(.nv.constant0._Z20matrixMultiplicationPiPKiS1_iii)
        /*0090*/ 	.short	0x0380
        /*0092*/ 	.short	0x0024


	//----- nvinfo : EIATTR_SW_WAR
	.align		4
.L_23:
        /*0094*/ 	.byte	0x04, 0x36
        /*0096*/ 	.short	(.L_25 - .L_24)
.L_24:
        /*0098*/ 	.word	0x00000008
.L_25:


//--------------------- .nv.callgraph             --------------------------
	.section	.nv.callgraph,"",@"SHT_CUDA_CALLGRAPH"
	.align	4
	.sectionentsize	8
	.align		4
        /*0000*/ 	.word	0x00000000
	.align		4
        /*0004*/ 	.word	0xffffffff
	.align		4
        /*0008*/ 	.word	0x00000000
	.align		4
        /*000c*/ 	.word	0xfffffffe
	.align		4
        /*0010*/ 	.word	0x00000000
	.align		4
        /*0014*/ 	.word	0xfffffffd
	.align		4
        /*0018*/ 	.word	0x00000000
	.align		4
        /*001c*/ 	.word	0xfffffffc


//--------------------- .text._Z20matrixMultiplicationPiPKiS1_iii --------------------------
	.section	.text._Z20matrixMultiplicationPiPKiS1_iii,"ax",@progbits
	.align	128
        .global         _Z20matrixMultiplicationPiPKiS1_iii
        .type           _Z20matrixMultiplicationPiPKiS1_iii,@function
        .size           _Z20matrixMultiplicationPiPKiS1_iii,(.L_x_5 - _Z20matrixMultiplicationPiPKiS1_iii)
        .other          _Z20matrixMultiplicationPiPKiS1_iii,@"STO_CUDA_ENTRY STV_DEFAULT"
_Z20matrixMultiplicationPiPKiS1_iii:
.text._Z20matrixMultiplicationPiPKiS1_iii:
[----:B------:R-:W-:Y:S01]  /*0000*/  LDC R1, c[0x0][0x37c] ;  /* 0x0000df00ff017b82 */ /* 0x000fe20000000800 */
[----:B------:R-:W0:Y:S07]  /*0010*/  S2R R3, SR_TID.X ;  /* 0x0000000000037919 */ /* 0x000e2e0000002100 */
[----:B------:R-:W0:Y:S01]  /*0020*/  S2UR UR4, SR_CTAID.X ;  /* 0x00000000000479c3 */ /* 0x000e220000002500 */
[----:B------:R-:W1:Y:S01]  /*0030*/  LDCU UR6, c[0x0][0x398] ;  /* 0x00007300ff0677ac */ /* 0x000e620008000800 */
[----:B------:R-:W2:Y:S06]  /*0040*/  S2R R5, SR_TID.Y ;  /* 0x0000000000057919 */ /* 0x000eac0000002200 */
[----:B------:R-:W0:Y:S08]  /*0050*/  LDC R0, c[0x0][0x360] ;  /* 0x0000d800ff007b82 */ /* 0x000e300000000800 */
[----:B------:R-:W2:Y:S08]  /*0060*/  S2UR UR5, SR_CTAID.Y ;  /* 0x00000000000579c3 */ /* 0x000eb00000002600 */
[----:B------:R-:W2:Y:S08]  /*0070*/  LDC R16, c[0x0][0x364] ;  /* 0x0000d900ff107b82 */ /* 0x000eb00000000800 */
[----:B------:R-:W3:Y:S01]  /*0080*/  LDC R17, c[0x0][0x3a0] ;  /* 0x0000e800ff117b82 */ /* 0x000ee20000000800 */
[----:B0-----:R-:W-:-:S02]  /*0090*/  IMAD R0, R0, UR4, R3 ;  /* 0x0000000400007c24 */ /* 0x001fc4000f8e0203 */
[----:B--2---:R-:W-:-:S03]  /*00a0*/  IMAD R16, R16, UR5, R5 ;  /* 0x0000000510107c24 */ /* 0x004fc6000f8e0205 */
[----:B---3--:R-:W-:-:S04]  /*00b0*/  ISETP.GE.AND P0, PT, R0, R17, PT ;  /* 0x000000110000720c */ /* 0x008fc80003f06270 */
[----:B-1----:R-:W-:-:S13]  /*00c0*/  ISETP.GE.OR P0, PT, R16, UR6, P0 ;  /* 0x0000000610007c0c */ /* 0x002fda0008706670 */
[----:B------:R-:W-:Y:S05]  /*00d0*/  @P0 EXIT ;  /* 0x000000000000094d */ /* 0x000fea0003800000 */
[----:B------:R-:W0:Y:S01]  /*00e0*/  LDC R19, c[0x0][0x39c] ;  /* 0x0000e700ff137b82 */ /* 0x000e220000000800 */
[----:B------:R-:W1:Y:S01]  /*00f0*/  LDCU.64 UR4, c[0x0][0x358] ;  /* 0x00006b00ff0477ac */ /* 0x000e620008000a00 */
[----:B------:R-:W-:Y:S01]  /*0100*/  HFMA2 R24, -RZ, RZ, 0, 0 ;  /* 0x00000000ff187431 */ /* 0x000fe200000001ff */
[----:B0-----:R-:W-:-:S13]  /*0110*/  ISETP.GE.AND P0, PT, R19, 0x1, PT ;  /* 0x000000011300780c */ /* 0x001fda0003f06270 */
[----:B-1----:R-:W-:Y:S05]  /*0120*/  @!P0 BRA `(.L_x_0) ;  /* 0x0000000400dc8947 */ /* 0x002fea0003800000 */
[C---:B------:R-:W-:Y:S01]  /*0130*/  ISETP.GE.U32.AND P1, PT, R19.reuse, 0x8, PT ;  /* 0x000000081300780c */ /* 0x040fe20003f26070 */
[----:B------:R-:W-:Y:S01]  /*0140*/  IMAD R20, R16, R19, RZ ;  /* 0x0000001310147224 */ /* 0x000fe200078e02ff */
[----:B------:R-:W-:Y:S02]  /*0150*/  LOP3.LUT R27, R19, 0x7, RZ, 0xc0, !PT ;  /* 0x00000007131b7812 */ /* 0x000fe400078ec0ff */
[----:B------:R-:W-:Y:S02]  /*0160*/  MOV R21, RZ ;  /* 0x000000ff00157202 */ /* 0x000fe40000000f00 */
[----:B------:R-:W-:Y:S02]  /*0170*/  ISETP.NE.AND P0, PT, R27, RZ, PT ;  /* 0x000000ff1b00720c */ /* 0x000fe40003f05270 */
[----:B------:R-:W-:-:S05]  /*0180*/  MOV R24, RZ ;  /* 0x000000ff00187202 */ /* 0x000fca0000000f00 */
[----:B------:R-:W-:Y:S06]  /*0190*/  @!P1 BRA `(.L_x_1) ;  /* 0x0000000000c09947 */ /* 0x000fec0003800000 */
[----:B------:R-:W0:Y:S01]  /*01a0*/  LDC.64 R2, c[0x0][0x388] ;  /* 0x0000e200ff027b82 */ /* 0x000e220000000a00 */
[----:B------:R-:W-:Y:S02]  /*01b0*/  LOP3.LUT R21, R19, 0x7ffffff8, RZ, 0xc0, !PT ;  /* 0x7ffffff813157812 */ /* 0x000fe400078ec0ff */
[----:B------:R-:W-:Y:S02]  /*01c0*/  MOV R24, RZ ;  /* 0x000000ff00187202 */ /* 0x000fe40000000f00 */
[----:B------:R-:W-:Y:S02]  /*01d0*/  MOV R18, R0 ;  /* 0x0000000000127202 */ /* 0x000fe40000000f00 */
[----:B------:R-:W-:Y:S01]  /*01e0*/  IADD3 R22, PT, PT, -R21, RZ, RZ ;  /* 0x000000ff15167210 */ /* 0x000fe20007ffe1ff */
[----:B0-----:R-:W-:-:S03]  /*01f0*/  IMAD.WIDE.U32 R2, R20, 0x4, R2 ;  /* 0x0000000414027825 */ /* 0x001fc600078e0002 */
[----:B------:R-:W-:-:S04]  /*0200*/  IADD3 R4, P1, PT, R2, 0x10, RZ ;  /* 0x0000001002047810 */ /* 0x000fc80007f3e0ff */
[----:B------:R-:W-:-:S09]  /*0210*/  IADD3.X R3, PT, PT, RZ, R3, RZ, P1, !PT ;  /* 0x00000003ff037210 */ /* 0x000fd20000ffe4ff */
.L_x_2:
[----:B------:R-:W0:Y:S01]  /*0220*/  LDC.64 R14, c[0x0][0x390] ;  /* 0x0000e400ff0e7b82 */ /* 0x000e220000000a00 */
[----:B------:R-:W-:-:S05]  /*0230*/  MOV R2, R4 ;  /* 0x0000000400027202 */ /* 0x000fca0000000f00 */
[----:B------:R-:W2:Y:S04]  /*0240*/  LDG.E R25, desc[UR4][R2.64+-0x10] ;  /* 0xfffff00402197981 */ /* 0x000ea8000c1e1900 */
[----:B------:R-:W3:Y:S04]  /*0250*/  LDG.E R23, desc[UR4][R2.64+-0xc] ;  /* 0xfffff40402177981 */ /* 0x000ee8000c1e1900 */
[----:B------:R-:W4:Y:S04]  /*0260*/  LDG.E R29, desc[UR4][R2.64+-0x8] ;  /* 0xfffff804021d7981 */ /* 0x000f28000c1e1900 */
[----:B------:R-:W5:Y:S01]  /*0270*/  LDG.E R28, desc[UR4][R2.64+-0x4] ;  /* 0xfffffc04021c7981 */ /* 0x000f62000c1e1900 */
[----:B0-----:R-:W-:-:S05]  /*0280*/  IMAD.WIDE R14, R18, 0x4, R14 ;  /* 0x00000004120e7825 */ /* 0x001fca00078e020e */
[----:B------:R0:W2:Y:S01]  /*0290*/  LDG.E R26, desc[UR4][R14.64] ;  /* 0x000000040e1a7981 */ /* 0x0000a2000c1e1900 */
[----:B------:R-:W-:-:S04]  /*02a0*/  IMAD.WIDE R12, R17, 0x4, R14 ;  /* 0x00000004110c7825 */ /* 0x000fc800078e020e */
[C---:B------:R-:W-:Y:S02]  /*02b0*/  IMAD.WIDE R4, R17.reuse, 0x4, R12 ;  /* 0x0000000411047825 */ /* 0x040fe400078e020c */
[----:B------:R-:W3:Y:S02]  /*02c0*/  LDG.E R12, desc[UR4][R12.64] ;  /* 0x000000040c0c7981 */ /* 0x000ee4000c1e1900 */
[C---:B------:R-:W-:Y:S02]  /*02d0*/  IMAD.WIDE R8, R17.reuse, 0x4, R4 ;  /* 0x0000000411087825 */ /* 0x040fe400078e0204 */
[----:B------:R-:W4:Y:S02]  /*02e0*/  LDG.E R4, desc[UR4][R4.64] ;  /* 0x0000000404047981 */ /* 0x000f24000c1e1900 */
[C---:B------:R-:W-:Y:S02]  /*02f0*/  IMAD.WIDE R6, R17.reuse, 0x4, R8 ;  /* 0x0000000411067825 */ /* 0x040fe400078e0208 */
[----:B------:R-:W5:Y:S02]  /*0300*/  LDG.E R8, desc[UR4][R8.64] ;  /* 0x0000000408087981 */ /* 0x000f64000c1e1900 */
[----:B------:R-:W-:-:S02]  /*0310*/  IMAD.WIDE R10, R17, 0x4, R6 ;  /* 0x00000004110a7825 */ /* 0x000fc400078e0206 */
[----:B------:R-:W5:Y:S04]  /*0320*/  LDG.E R5, desc[UR4][R2.64] ;  /* 0x0000000402057981 */ /* 0x000f68000c1e1900 */
[----:B------:R-:W5:Y:S01]  /*0330*/  LDG.E R6, desc[UR4][R6.64] ;  /* 0x0000000406067981 */ /* 0x000f62000c1e1900 */
[----:B0-----:R-:W-:-:S03]  /*0340*/  IMAD.WIDE R14, R17, 0x4, R10 ;  /* 0x00000004110e7825 */ /* 0x001fc600078e020a */
[----:B------:R-:W5:Y:S04]  /*0350*/  LDG.E R10, desc[UR4][R10.64] ;  /* 0x000000040a0a7981 */ /* 0x000f68000c1e1900 */
[----:B------:R-:W5:Y:S04]  /*0360*/  LDG.E R13, desc[UR4][R14.64] ;  /* 0x000000040e0d7981 */ /* 0x000f68000c1e1900 */
[----:B------:R-:W5:Y:S04]  /*0370*/  LDG.E R7, desc[UR4][R2.64+0x4] ;  /* 0x0000040402077981 */ /* 0x000f68000c1e1900 */
[----:B------:R-:W5:Y:S01]  /*0380*/  LDG.E R9, desc[UR4][R2.64+0xc] ;  /* 0x00000c0402097981 */ /* 0x000f62000c1e1900 */
[----:B--2---:R-:W-:-:S02]  /*0390*/  IMAD R26, R25, R26, R24 ;  /* 0x0000001a191a7224 */ /* 0x004fc400078e0218 */
[----:B------:R-:W-:Y:S02]  /*03a0*/  IMAD.WIDE R24, R17, 0x4, R14 ;  /* 0x0000000411187825 */ /* 0x000fe400078e020e */
[----:B------:R0:W2:Y:S04]  /*03b0*/  LDG.E R14, desc[UR4][R2.64+0x8] ;  /* 0x00000804020e7981 */ /* 0x0000a8000c1e1900 */
[----:B------:R-:W2:Y:S01]  /*03c0*/  LDG.E R24, desc[UR4][R24.64] ;  /* 0x0000000418187981 */ /* 0x000ea2000c1e1900 */
[----:B---3--:R-:W-:Y:S01]  /*03d0*/  IMAD R12, R23, R12, R26 ;  /* 0x0000000c170c7224 */ /* 0x008fe200078e021a */
[----:B------:R-:W-:-:S03]  /*03e0*/  IADD3 R22, PT, PT, R22, 0x8, RZ ;  /* 0x0000000816167810 */ /* 0x000fc60007ffe0ff */
[----:B----4-:R-:W-:Y:S01]  /*03f0*/  IMAD R29, R29, R4, R12 ;  /* 0x000000041d1d7224 */ /* 0x010fe200078e020c */
[----:B------:R-:W-:-:S03]  /*0400*/  ISETP.NE.AND P1, PT, R22, RZ, PT ;  /* 0x000000ff1600720c */ /* 0x000fc60003f25270 */
[----:B-----5:R-:W-:Y:S01]  /*0410*/  IMAD R8, R28, R8, R29 ;  /* 0x000000081c087224 */ /* 0x020fe200078e021d */
[----:B------:R-:W-:-:S03]  /*0420*/  IADD3 R4, P2, PT, R2, 0x20, RZ ;  /* 0x0000002002047810 */ /* 0x000fc60007f5e0ff */
[----:B------:R-:W-:Y:S01]  /*0430*/  IMAD R5, R5, R6, R8 ;  /* 0x0000000605057224 */ /* 0x000fe200078e0208 */
[----:B0-----:R-:W-:Y:S02]  /*0440*/  IADD3.X R3, PT, PT, RZ, R3, RZ, P2, !PT ;  /* 0x00000003ff037210 */ /* 0x001fe400017fe4ff */
[----:B------:R-:W-:Y:S01]  /*0450*/  LEA R18, R17, R18, 0x3 ;  /* 0x0000001211127211 */ /* 0x000fe200078e18ff */
[----:B------:R-:W-:-:S04]  /*0460*/  IMAD R5, R7, R10, R5 ;  /* 0x0000000a07057224 */ /* 0x000fc800078e0205 */
[----:B--2---:R-:W-:-:S04]  /*0470*/  IMAD R5, R14, R13, R5 ;  /* 0x0000000d0e057224 */ /* 0x004fc800078e0205 */
[----:B------:R-:W-:Y:S01]  /*0480*/  IMAD R24, R9, R24, R5 ;  /* 0x0000001809187224 */ /* 0x000fe200078e0205 */
[----:B------:R-:W-:Y:S06]  /*0490*/  @P1 BRA `(.L_x_2) ;  /* 0xfffffffc00601947 */ /* 0x000fec000383ffff */
.L_x_1:
[----:B------:R-:W-:Y:S05]  /*04a0*/  @!P0 BRA `(.L_x_0) ;  /* 0x0000000000fc8947 */ /* 0x000fea0003800000 */
[----:B------:R-:W-:Y:S02]  /*04b0*/  ISETP.GE.U32.AND P1, PT, R27, 0x4, PT ;  /* 0x000000041b00780c */ /* 0x000fe40003f26070 */
[----:B------:R-:W-:-:S04]  /*04c0*/  LOP3.LUT R14, R19, 0x3, RZ, 0xc0, !PT ;  /* 0x00000003130e7812 */ /* 0x000fc800078ec0ff */
[----:B------:R-:W-:-:S07]  /*04d0*/  ISETP.NE.AND P0, PT, R14, RZ, PT ;  /* 0x000000ff0e00720c */ /* 0x000fce0003f05270 */
[----:B------:R-:W-:Y:S06]  /*04e0*/  @!P1 BRA `(.L_x_3) ;  /* 0x00000000006c9947 */ /* 0x000fec0003800000 */
[----:B------:R-:W0:Y:S01]  /*04f0*/  LDC.64 R4, c[0x0][0x390] ;  /* 0x0000e400ff047b82 */ /* 0x000e220000000a00 */
[----:B------:R-:W1:Y:S01]  /*0500*/  LDCU.64 UR6, c[0x0][0x388] ;  /* 0x00007100ff0677ac */ /* 0x000e620008000a00 */
[----:B------:R-:W-:Y:S01]  /*0510*/  IMAD R7, R21, R17, R0 ;  /* 0x0000001115077224 */ /* 0x000fe200078e0200 */
[CC--:B------:R-:W-:Y:S02]  /*0520*/  IADD3 R3, PT, PT, R20.reuse, R21.reuse, RZ ;  /* 0x0000001514037210 */ /* 0x0c0fe40007ffe0ff */
[----:B------:R-:W-:-:S03]  /*0530*/  IADD3 R8, P1, PT, R20, R21, RZ ;  /* 0x0000001514087210 */ /* 0x000fc60007f3e0ff */
[----:B------:R-:W2:Y:S01]  /*0540*/  LDC.64 R12, c[0x0][0x388] ;  /* 0x0000e200ff0c7b82 */ /* 0x000ea20000000a00 */
[----:B0-----:R-:W-:-:S04]  /*0550*/  IMAD.WIDE R4, R7, 0x4, R4 ;  /* 0x0000000407047825 */ /* 0x001fc800078e0204 */
[----:B------:R-:W-:Y:S02]  /*0560*/  IMAD.WIDE R6, R17, 0x4, R4 ;  /* 0x0000000411067825 */ /* 0x000fe400078e0204 */
[----:B------:R-:W3:Y:S02]  /*0570*/  LDG.E R4, desc[UR4][R4.64] ;  /* 0x0000000404047981 */ /* 0x000ee4000c1e1900 */
[----:B--2---:R-:W-:Y:S01]  /*0580*/  IMAD.WIDE.U32 R12, R3, 0x4, R12 ;  /* 0x00000004030c7825 */ /* 0x004fe200078e000c */
[----:B------:R-:W-:Y:S02]  /*0590*/  IADD3.X R3, PT, PT, RZ, RZ, RZ, P1, !PT ;  /* 0x000000ffff037210 */ /* 0x000fe40000ffe4ff */
[----:B-1----:R-:W-:-:S03]  /*05a0*/  LEA R2, P1, R8, UR6, 0x2 ;  /* 0x0000000608027c11 */ /* 0x002fc6000f8210ff */
[----:B------:R-:W3:Y:S01]  /*05b0*/  LDG.E R13, desc[UR4][R12.64] ;  /* 0x000000040c0d7981 */ /* 0x000ee2000c1e1900 */
[----:B------:R-:W-:Y:S01]  /*05c0*/  LEA.HI.X R3, R8, UR7, R3, 0x2, P1 ;  /* 0x0000000708037c11 */ /* 0x000fe200088f1403 */
[C---:B------:R-:W-:Y:S02]  /*05d0*/  IMAD.WIDE R8, R17.reuse, 0x4, R6 ;  /* 0x0000000411087825 */ /* 0x040fe400078e0206 */
[----:B------:R-:W2:Y:S04]  /*05e0*/  LDG.E R6, desc[UR4][R6.64] ;  /* 0x0000000406067981 */ /* 0x000ea8000c1e1900 */
[----:B------:R-:W2:Y:S01]  /*05f0*/  LDG.E R15, desc[UR4][R2.64+0x4] ;  /* 0x00000404020f7981 */ /* 0x000ea2000c1e1900 */
[----:B------:R-:W-:-:S03]  /*0600*/  IMAD.WIDE R10, R17, 0x4, R8 ;  /* 0x00000004110a7825 */ /* 0x000fc600078e0208 */
[----:B------:R-:W4:Y:S04]  /*0610*/  LDG.E R22, desc[UR4][R8.64] ;  /* 0x0000000408167981 */ /* 0x000f28000c1e1900 */
[----:B------:R-:W4:Y:S04]  /*0620*/  LDG.E R18, desc[UR4][R2.64+0x8] ;  /* 0x0000080402127981 */ /* 0x000f28000c1e1900 */
[----:B------:R-:W5:Y:S04]  /*0630*/  LDG.E R26, desc[UR4][R2.64+0xc] ;  /* 0x00000c04021a7981 */ /* 0x000f68000c1e1900 */
[----:B------:R-:W5:Y:S01]  /*0640*/  LDG.E R10, desc[UR4][R10.64] ;  /* 0x000000040a0a7981 */ /* 0x000f62000c1e1900 */
[----:B------:R-:W-:Y:S01]  /*0650*/  IADD3 R21, PT, PT, R21, 0x4, RZ ;  /* 0x0000000415157810 */ /* 0x000fe20007ffe0ff */
[----:B---3--:R-:W-:-:S04]  /*0660*/  IMAD R24, R13, R4, R24 ;  /* 0x000000040d187224 */ /* 0x008fc800078e0218 */
[----:B--2---:R-:W-:-:S04]  /*0670*/  IMAD R15, R15, R6, R24 ;  /* 0x000000060f0f7224 */ /* 0x004fc800078e0218 */
[----:B----4-:R-:W-:-:S04]  /*0680*/  IMAD R15, R18, R22, R15 ;  /* 0x00000016120f7224 */ /* 0x010fc800078e020f */
[----:B-----5:R-:W-:-:S07]  /*0690*/  IMAD R24, R26, R10, R15 ;  /* 0x0000000a1a187224 */ /* 0x020fce00078e020f */
.L_x_3:
[----:B------:R-:W-:Y:S05]  /*06a0*/  @!P0 BRA `(.L_x_0) ;  /* 0x00000000007c8947 */ /* 0x000fea0003800000 */
[----:B------:R-:W-:Y:S02]  /*06b0*/  ISETP.NE.AND P1, PT, R14, 0x1, PT ;  /* 0x000000010e00780c */ /* 0x000fe40003f25270 */
[----:B------:R-:W-:-:S04]  /*06c0*/  LOP3.LUT R19, R19, 0x1, RZ, 0xc0, !PT ;  /* 0x0000000113137812 */ /* 0x000fc800078ec0ff */
[----:B------:R-:W-:-:S07]  /*06d0*/  ISETP.NE.U32.AND P0, PT, R19, 0x1, PT ;  /* 0x000000011300780c */ /* 0x000fce0003f05070 */
[----:B------:R-:W0:Y:S01]  /*06e0*/  @P1 LDC.64 R10, c[0x0][0x388] ;  /* 0x0000e200ff0a1b82 */ /* 0x000e220000000a00 */
[CC--:B------:R-:W-:Y:S02]  /*06f0*/  @P1 IADD3 R13, PT, PT, R20.reuse, R21.reuse, RZ ;  /* 0x00000015140d1210 */ /* 0x0c0fe40007ffe0ff */
[----:B------:R-:W-:-:S04]  /*0700*/  @P1 IADD3 R12, P2, PT, R20, R21, RZ ;  /* 0x00000015140c1210 */ /* 0x000fc80007f5e0ff */
[----:B------:R-:W-:Y:S01]  /*0710*/  @P1 IADD3.X R14, PT, PT, RZ, RZ, RZ, P2, !PT ;  /* 0x000000ffff0e1210 */ /* 0x000fe200017fe4ff */
[----:B------:R-:W1:Y:S08]  /*0720*/  @P1 LDC.64 R8, c[0x0][0x390] ;  /* 0x0000e400ff081b82 */ /* 0x000e700000000a00 */
[----:B------:R-:W2:Y:S08]  /*0730*/  @P1 LDC.64 R6, c[0x0][0x388] ;  /* 0x0000e200ff061b82 */ /* 0x000eb00000000a00 */
[----:B------:R-:W3:Y:S01]  /*0740*/  @!P0 LDC.64 R4, c[0x0][0x388] ;  /* 0x0000e200ff048b82 */ /* 0x000ee20000000a00 */
[----:B0-----:R-:W-:-:S04]  /*0750*/  @P1 IMAD.WIDE.U32 R10, R13, 0x4, R10 ;  /* 0x000000040d0a1825 */ /* 0x001fc800078e000a */
[C---:B------:R-:W-:Y:S01]  /*0760*/  @P1 IMAD R13, R21.reuse, R17, R0 ;  /* 0x00000011150d1224 */ /* 0x040fe200078e0200 */
[----:B------:R-:W-:Y:S01]  /*0770*/  @P1 IADD3 R21, PT, PT, R21, 0x2, RZ ;  /* 0x0000000215151810 */ /* 0x000fe20007ffe0ff */
[----:B------:R-:W4:Y:S01]  /*0780*/  @P1 LDG.E R11, desc[UR4][R10.64] ;  /* 0x000000040a0b1981 */ /* 0x000f22000c1e1900 */
[----:B------:R-:W0:Y:S01]  /*0790*/  @!P0 LDC.64 R2, c[0x0][0x390] ;  /* 0x0000e400ff028b82 */ /* 0x000e220000000a00 */
[----:B-1----:R-:W-:Y:S01]  /*07a0*/  @P1 IMAD.WIDE R8, R13, 0x4, R8 ;  /* 0x000000040d081825 */ /* 0x002fe200078e0208 */
[----:B------:R-:W-:Y:S02]  /*07b0*/  @!P0 IADD3 R15, PT, PT, R20, R21, RZ ;  /* 0x00000015140f8210 */ /* 0x000fe40007ffe0ff */
[----:B--2---:R-:W-:Y:S01]  /*07c0*/  @P1 LEA R6, P2, R12, R6, 0x2 ;  /* 0x000000060c061211 */ /* 0x004fe200078410ff */
[----:B------:R-:W-:-:S03]  /*07d0*/  @!P0 IMAD R21, R21, R17, R0 ;  /* 0x0000001115158224 */ /* 0x000fc600078e0200 */
[----:B------:R-:W-:Y:S01]  /*07e0*/  @P1 LEA.HI.X R7, R12, R7, R14, 0x2, P2 ;  /* 0x000000070c071211 */ /* 0x000fe200010f140e */
[----:B------:R-:W-:Y:S01]  /*07f0*/  @P1 IMAD.WIDE R12, R17, 0x4, R8 ;  /* 0x00000004110c1825 */ /* 0x000fe200078e0208 */
[----:B------:R-:W4:Y:S03]  /*0800*/  @P1 LDG.E R14, desc[UR4][R8.64] ;  /* 0x00000004080e1981 */ /* 0x000f26000c1e1900 */
[----:B---3--:R-:W-:Y:S01]  /*0810*/  @!P0 IMAD.WIDE.U32 R4, R15, 0x4, R4 ;  /* 0x000000040f048825 */ /* 0x008fe200078e0004 */
[----:B------:R-:W2:Y:S04]  /*0820*/  @P1 LDG.E R6, desc[UR4][R6.64+0x4] ;  /* 0x0000040406061981 */ /* 0x000ea8000c1e1900 */
[----:B------:R-:W2:Y:S01]  /*0830*/  @P1 LDG.E R12, desc[UR4][R12.64] ;  /* 0x000000040c0c1981 */ /* 0x000ea2000c1e1900 */
[----:B0-----:R-:W-:-:S03]  /*0840*/  @!P0 IMAD.WIDE R2, R21, 0x4, R2 ;  /* 0x0000000415028825 */ /* 0x001fc600078e0202 */
[----:B------:R-:W3:Y:S04]  /*0850*/  @!P0 LDG.E R5, desc[UR4][R4.64] ;  /* 0x0000000404058981 */ /* 0x000ee8000c1e1900 */
[----:B------:R-:W3:Y:S01]  /*0860*/  @!P0 LDG.E R2, desc[UR4][R2.64] ;  /* 0x0000000402028981 */ /* 0x000ee2000c1e1900 */
[----:B----4-:R-:W-:-:S04]  /*0870*/  @P1 IMAD R11, R11, R14, R24 ;  /* 0x0000000e0b0b1224 */ /* 0x010fc800078e0218 */
[----:B--2---:R-:W-:-:S04]  /*0880*/  @P1 IMAD R24, R6, R12, R11 ;  /* 0x0000000c06181224 */ /* 0x004fc800078e020b */
[----:B---3--:R-:W-:-:S07]  /*0890*/  @!P0 IMAD R24, R5, R2, R24 ;  /* 0x0000000205188224 */ /* 0x008fce00078e0218 */
.L_x_0:
[----:B------:R-:W0:Y:S01]  /*08a0*/  LDC.64 R2, c[0x0][0x380] ;  /* 0x0000e000ff027b82 */ /* 0x000e220000000a00 */
[----:B------:R-:W-:-:S04]  /*08b0*/  IMAD R17, R16, R17, R0 ;  /* 0x0000001110117224 */ /* 0x000fc800078e0200 */
[----:B0-----:R-:W-:-:S05]  /*08c0*/  IMAD.WIDE R2, R17, 0x4, R2 ;  /* 0x0000000411027825 */ /* 0x001fca00078e0202 */
[----:B------:R-:W-:Y:S01]  /*08d0*/  STG.E desc[UR4][R2.64], R24 ;  /* 0x0000001802007986 */ /* 0x000fe2000c101904 */
[----:B------:R-:W-:Y:S05]  /*08e0*/  EXIT ;  /* 0x000000000000794d */ /* 0x000fea0003800000 */
.L_x_4:
[----:B------:R-:W-:-:S00]  /*08f0*/  BRA `(.L_x_4) ;  /* 0xfffffffc00fc7947 */ /* 0x000fc0000383ffff */
[----:B------:R-:W-:-:S00]  /*0900*/  NOP ;  /* 0x0000000000007918 */ /* 0x000fc00000000000 */
[----:B------:R-:W-:-:S00]  /*0910*/  NOP ;  /* 0x0000000000007918 */ /* 0x000fc00000000000 */
[----:B------:R-:W-:-:S00]  /*0920*/  NOP ;  /* 0x0000000000007918 */ /* 0x000fc00000000000 */
[----:B------:R-:W-:-:S00]  /*0930*/  NOP ;  /* 0x0000000000007918 */ /* 0x000fc00000000000 */
[----:B------:R-:W-:-:S00]  /*0940*/  NOP ;  /* 0x0000000000007918 */ /* 0x000fc00000000000 */
[----:B------:R-:W-:-:S00]  /*0950*/  NOP ;  /* 0x0000000000007918 */ /* 0x000fc00000000000 */
[----:B------:R-:W-:-:S00]  /*0960*/  NOP ;  /* 0x0000000000007918 */ /* 0x000fc00000000000 */
[----:B------:R-:W-:-:S00]  /*0970*/  NOP ;  /* 0x0000000000007918 */ /* 0x000fc00000000000 */
.L_x_5:


//--------------------- .nv.shared.reserved.0     --------------------------
	.section	.nv.shared.reserved.0,"aw",@nobits
	.weak		__nv_reservedSMEM_offset_0_alias
	.size		__nv_reservedSMEM_offset_0_alias, 0, 64
	.other		__nv_reservedSMEM_offset_0_alias,@"STO_CUDA_RESERVED_SHARED STV_DEFAULT"
__nv_reservedSMEM_offset_0_alias:
	.zero		0
	.zero		64


//--------------------- .nv.constant0._Z20matrixMultiplicationPiPKiS1_iii --------------------------
	.section	.nv.constant0._Z20matrixMultiplicationPiPKiS1_iii,"a",@progbits
	.sectionflags	@""
	.align	4
.nv.constant0._Z20matrixMultiplicationPiPKiS1_iii:
	.zero		932


//--------------------- SYMBOLS --------------------------

	.type		.nv.reservedSmem.offset0,@object
	.size		.nv.reservedSmem.offset0,0x4
